//
// Generated by NVIDIA NVVM Compiler
//
// Compiler Build ID: CL-36424714
// Cuda compilation tools, release 13.0, V13.0.88
// Based on NVVM 20.0.0
//

.version 9.0
.target sm_100
.address_size 64

	// .globl	_Z6kernelPiS_

.visible .entry _Z6kernelPiS_(
	.param .u64 .ptr .align 1 _Z6kernelPiS__param_0,
	.param .u64 .ptr .align 1 _Z6kernelPiS__param_1
)
{
	.reg .b32 	%r<2>;
	.reg .b64 	%rd<5>;

	ld.param.u64 	%rd1, [_Z6kernelPiS__param_0];
	ld.param.u64 	%rd2, [_Z6kernelPiS__param_1];
	cvta.to.global.u64 	%rd3, %rd2;
	cvta.to.global.u64 	%rd4, %rd1;
	ld.global.u32 	%r1, [%rd4];
	st.global.u32 	[%rd3], %r1;
	ret;

}


// ===== COMPILED SASS (sm_100) =====

	.target	sm_100

	.elftype	@"ET_EXEC"


//--------------------- .note.nv.tkinfo           --------------------------
	.section	.note.nv.tkinfo,"",@"SHT_NOTE"
	.sectionflags	@"SHF_NOTE_NV_TKINFO"
	.tkinfo
        /*0018*/ 	.word	0x00000002
        /*0030*/ 	.string	""
        /*0030*/ 	.string	"ptxas"
        /*0030*/ 	.string	"Cuda compilation tools, release 13.0, V13.0.88"
        /*0030*/ 	.string	"Build cuda_13.0.r13.0/compiler.36424714_0"
        /*0030*/ 	.string	"-arch sm_100 -m 64 "



//--------------------- .note.nv.cuinfo           --------------------------
	.section	.note.nv.cuinfo,"",@"SHT_NOTE"
	.sectionflags	@"SHF_NOTE_NV_CUINFO"
        /*0018*/ 	.short	0x0002
        /*001a*/ 	.short	0x0064
        /*001c*/ 	.short	0x0082
	.zero		2


//--------------------- .nv.info                  --------------------------
	.section	.nv.info,"",@"SHT_CUDA_INFO"
	.align	4


	//----- nvinfo : EIATTR_REGCOUNT
	.align		4
        /*0000*/ 	.byte	0x04, 0x2f
        /*0002*/ 	.short	(.L_1 - .L_0)
	.align		4
.L_0:
        /*0004*/ 	.word	index@(_Z6kernelPiS_)
        /*0008*/ 	.word	0x00000008


	//----- nvinfo : EIATTR_FRAME_SIZE
	.align		4
.L_1:
        /*000c*/ 	.byte	0x04, 0x11
        /*000e*/ 	.short	(.L_3 - .L_2)
	.align		4
.L_2:
        /*0010*/ 	.word	index@(_Z6kernelPiS_)
        /*0014*/ 	.word	0x00000000


	//----- nvinfo : EIATTR_MIN_STACK_SIZE
	.align		4
.L_3:
        /*0018*/ 	.byte	0x04, 0x12
        /*001a*/ 	.short	(.L_5 - .L_4)
	.align		4
.L_4:
        /*001c*/ 	.word	index@(_Z6kernelPiS_)
        /*0020*/ 	.word	0x00000000
.L_5:


//--------------------- .nv.compat                --------------------------
	.section	.nv.compat,"",@"SHT_CUDA_COMPAT_INFO"
	.align	4
        /*0000*/ 	.byte	0x02, 0x09, 0x00, 0x00, 0x02, 0x02, 0x01, 0x00, 0x02, 0x05, 0x05, 0x00, 0x03, 0x07, 0x01, 0x01
        /*0010*/ 	.byte	0x02, 0x03, 0x00, 0x00, 0x02, 0x06, 0x01, 0x00, 0x04, 0x0b, 0x08, 0x00, 0x09, 0x00, 0x00, 0x00
        /*0020*/ 	.byte	0x00, 0x00, 0x00, 0x00


//--------------------- .nv.info._Z6kernelPiS_    --------------------------
	.section	.nv.info._Z6kernelPiS_,"",@"SHT_CUDA_INFO"
	.sectionflags	@""
	.align	4


	//----- nvinfo : EIATTR_CUDA_API_VERSION
	.align		4
        /*0000*/ 	.byte	0x04, 0x37
        /*0002*/ 	.short	(.L_7 - .L_6)
.L_6:
        /*0004*/ 	.word	0x00000082


	//----- nvinfo : EIATTR_KPARAM_INFO
	.align		4
.L_7:
        /*0008*/ 	.byte	0x04, 0x17
        /*000a*/ 	.short	(.L_9 - .L_8)
.L_8:
        /*000c*/ 	.word	0x00000000
        /*0010*/ 	.short	0x0001
        /*0012*/ 	.short	0x0008
        /*0014*/ 	.byte	0x00, 0xf5, 0x21, 0x00


	//----- nvinfo : EIATTR_KPARAM_INFO
	.align		4
.L_9:
        /*0018*/ 	.byte	0x04, 0x17
        /*001a*/ 	.short	(.L_11 - .L_10)
.L_10:
        /*001c*/ 	.word	0x00000000
        /*0020*/ 	.short	0x0000
        /*0022*/ 	.short	0x0000
        /*0024*/ 	.byte	0x00, 0xf5, 0x21, 0x00


	//----- nvinfo : EIATTR_SPARSE_MMA_MASK
	.align		4
.L_11:
        /*0028*/ 	.byte	0x03, 0x50
        /*002a*/ 	.short	0x0000


	//----- nvinfo : EIATTR_MAXREG_COUNT
	.align		4
        /*002c*/ 	.byte	0x03, 0x1b
        /*002e*/ 	.short	0x00ff


	//----- nvinfo : EIATTR_MERCURY_ISA_VERSION
	.align		4
        /*0030*/ 	.byte	0x03, 0x5f
        /*0032*/ 	.short	0x0101


	//----- nvinfo : EIATTR_VRC_CTA_INIT_COUNT
	.align		4
        /*0034*/ 	.byte	0x02, 0x4a
	.zero		1
	.zero		1


	//----- nvinfo : EIATTR_EXIT_INSTR_OFFSETS
	.align		4
        /*0038*/ 	.byte	0x04, 0x1c
        /*003a*/ 	.short	(.L_13 - .L_12)


	//   ....[0]....
.L_12:
        /*003c*/ 	.word	0x00000060


	//----- nvinfo : EIATTR_CBANK_PARAM_SIZE
	.align		4
.L_13:
        /*0040*/ 	.byte	0x03, 0x19
        /*0042*/ 	.short	0x0010


	//----- nvinfo : EIATTR_PARAM_CBANK
	.align		4
        /*0044*/ 	.byte	0x04, 0x0a
        /*0046*/ 	.short	(.L_15 - .L_14)
	.align		4
.L_14:
        /*0048*/ 	.word	index@(.nv.constant0._Z6kernelPiS_)
        /*004c*/ 	.short	0x0380
        /*004e*/ 	.short	0x0010


	//----- nvinfo : EIATTR_SW_WAR
	.align		4
.L_15:
        /*0050*/ 	.byte	0x04, 0x36
        /*0052*/ 	.short	(.L_17 - .L_16)
.L_16:
        /*0054*/ 	.word	0x00000008
.L_17:


//--------------------- .nv.callgraph             --------------------------
	.section	.nv.callgraph,"",@"SHT_CUDA_CALLGRAPH"
	.align	4
	.sectionentsize	8
	.align		4
        /*0000*/ 	.word	0x00000000
	.align		4
        /*0004*/ 	.word	0xffffffff
	.align		4
        /*0008*/ 	.word	0x00000000
	.align		4
        /*000c*/ 	.word	0xfffffffe
	.align		4
        /*0010*/ 	.word	0x00000000
	.align		4
        /*0014*/ 	.word	0xfffffffd
	.align		4
        /*0018*/ 	.word	0x00000000
	.align		4
        /*001c*/ 	.word	0xfffffffc


//--------------------- .text._Z6kernelPiS_       --------------------------
	.section	.text._Z6kernelPiS_,"ax",@progbits
	.align	128
        .global         _Z6kernelPiS_
        .type           _Z6kernelPiS_,@function
        .size           _Z6kernelPiS_,(.L_x_1 - _Z6kernelPiS_)
        .other          _Z6kernelPiS_,@"STO_CUDA_ENTRY STV_DEFAULT"
_Z6kernelPiS_:
.text._Z6kernelPiS_:
[----:B------:R-:W-:Y:S08]  /*0000*/  LDC R1, c[0x0][0x37c] ;  /* 0x0000df00ff017b82 */ /* 0x000ff00000000800 */
[----:B------:R-:W0:Y:S01]  /*0010*/  LDC.64 R2, c[0x0][0x380] ;  /* 0x0000e000ff027b82 */ /* 0x000e220000000a00 */
[----:B------:R-:W0:Y:S02]  /*0020*/  LDCU.64 UR4, c[0x0][0x358] ;  /* 0x00006b00ff0477ac */ /* 0x000e240008000a00 */
[----:B0-----:R-:W2:Y:S05]  /*0030*/  LDG.E R3, desc[UR4][R2.64] ;  /* 0x0000000402037981 */ /* 0x001eaa000c1e1900 */
[----:B------:R-:W2:Y:S02]  /*0040*/  LDC.64 R4, c[0x0][0x388] ;  /* 0x0000e200ff047b82 */ /* 0x000ea40000000a00 */
[----:B--2---:R-:W-:Y:S01]  /*0050*/  STG.E desc[UR4][R4.64], R3 ;  /* 0x0000000304007986 */ /* 0x004fe2000c101904 */
[----:B------:R-:W-:Y:S05]  /*0060*/  EXIT ;  /* 0x000000000000794d */ /* 0x000fea0003800000 */
.L_x_0:
[----:B------:R-:W-:-:S00]  /*0070*/  BRA `(.L_x_0) ;  /* 0xfffffffc00fc7947 */ /* 0x000fc0000383ffff */
[----:B------:R-:W-:-:S00]  /*0080*/  NOP ;  /* 0x0000000000007918 */ /* 0x000fc00000000000 */
[----:B------:R-:W-:-:S00]  /*0090*/  NOP ;  /* 0x0000000000007918 */ /* 0x000fc00000000000 */
[----:B------:R-:W-:-:S00]  /*00a0*/  NOP ;  /* 0x0000000000007918 */ /* 0x000fc00000000000 */
[----:B------:R-:W-:-:S00]  /*00b0*/  NOP ;  /* 0x0000000000007918 */ /* 0x000fc00000000000 */
[----:B------:R-:W-:-:S00]  /*00c0*/  NOP ;  /* 0x0000000000007918 */ /* 0x000fc00000000000 */
[----:B------:R-:W-:-:S00]  /*00d0*/  NOP ;  /* 0x0000000000007918 */ /* 0x000fc00000000000 */
[----:B------:R-:W-:-:S00]  /*00e0*/  NOP ;  /* 0x0000000000007918 */ /* 0x000fc00000000000 */
[----:B------:R-:W-:-:S00]  /*00f0*/  NOP ;  /* 0x0000000000007918 */ /* 0x000fc00000000000 */
.L_x_1:


//--------------------- .nv.shared.reserved.0     --------------------------
	.section	.nv.shared.reserved.0,"aw",@nobits
	.weak		__nv_reservedSMEM_offset_0_alias
	.size		__nv_reservedSMEM_offset_0_alias, 0, 64
	.other		__nv_reservedSMEM_offset_0_alias,@"STO_CUDA_RESERVED_SHARED STV_DEFAULT"
__nv_reservedSMEM_offset_0_alias:
	.zero		0
	.zero		64


//--------------------- .nv.constant0._Z6kernelPiS_ --------------------------
	.section	.nv.constant0._Z6kernelPiS_,"a",@progbits
	.sectionflags	@""
	.align	4
.nv.constant0._Z6kernelPiS_:
	.zero		912


//--------------------- SYMBOLS --------------------------

	.type		.nv.reservedSmem.offset0,@object
	.size		.nv.reservedSmem.offset0,0x4
